//
// Generated by NVIDIA NVVM Compiler
//
// Compiler Build ID: CL-36424714
// Cuda compilation tools, release 13.0, V13.0.88
// Based on NVVM 20.0.0
//

.version 9.0
.target sm_100
.address_size 64

	// .globl	_Z20fase2_sincronizacionv
.extern .func  (.param .b32 func_retval0) vprintf
(
	.param .b64 vprintf_param_0,
	.param .b64 vprintf_param_1
)
;
.global .align 1 .b8 $str[47] = {10, 62, 62, 62, 32, 71, 97, 108, 97, 120, 105, 97, 32, 37, 100, 32, 105, 110, 105, 99, 105, 97, 110, 100, 111, 32, 114, 101, 112, 111, 114, 116, 101, 32, 100, 101, 32, 98, 114, 105, 108, 108, 111, 115, 58, 10};
.global .align 1 .b8 $str$1[29] = {32, 32, 32, 69, 115, 116, 114, 101, 108, 108, 97, 32, 37, 100, 32, 45, 62, 32, 66, 114, 105, 108, 108, 111, 32, 37, 100, 10};

.visible .entry _Z20fase2_sincronizacionv()
{
	.local .align 8 .b8 	__local_depot0[8];
	.reg .b64 	%SP;
	.reg .b64 	%SPL;
	.reg .pred 	%p<2>;
	.reg .b32 	%r<14>;
	.reg .b64 	%rd<9>;

	mov.u64 	%SPL, __local_depot0;
	cvta.local.u64 	%SP, %SPL;
	add.u64 	%rd2, %SP, 0;
	add.u64 	%rd1, %SPL, 0;
	mov.u32 	%r1, %ctaid.x;
	mov.u32 	%r2, %tid.x;
	setp.ne.s32 	%p1, %r2, 0;
	@%p1 bra 	$L__BB0_2;
	st.local.u32 	[%rd1], %r1;
	mov.u64 	%rd3, $str;
	cvta.global.u64 	%rd4, %rd3;
	{ // callseq 0, 0
	.param .b64 param0;
	st.param.b64 	[param0], %rd4;
	.param .b64 param1;
	st.param.b64 	[param1], %rd2;
	.param .b32 retval0;
	call.uni (retval0), 
	vprintf, 
	(
	param0, 
	param1
	);
	ld.param.b32 	%r3, [retval0];
	} // callseq 0
$L__BB0_2:
	add.s32 	%r5, %r2, 3;
	mul.lo.s32 	%r6, %r5, %r1;
	mad.lo.s32 	%r7, %r2, 7, %r6;
	mul.hi.u32 	%r8, %r7, -858993459;
	shr.u32 	%r9, %r8, 3;
	mul.lo.s32 	%r10, %r9, 10;
	sub.s32 	%r11, %r7, %r10;
	st.local.v2.u32 	[%rd1], {%r2, %r11};
	mov.u64 	%rd6, $str$1;
	cvta.global.u64 	%rd7, %rd6;
	{ // callseq 1, 0
	.param .b64 param0;
	st.param.b64 	[param0], %rd7;
	.param .b64 param1;
	st.param.b64 	[param1], %rd2;
	.param .b32 retval0;
	call.uni (retval0), 
	vprintf, 
	(
	param0, 
	param1
	);
	ld.param.b32 	%r12, [retval0];
	} // callseq 1
	ret;

}


// ===== COMPILED SASS (sm_100) =====

	.target	sm_100

	.elftype	@"ET_EXEC"


//--------------------- .note.nv.tkinfo           --------------------------
	.section	.note.nv.tkinfo,"",@"SHT_NOTE"
	.sectionflags	@"SHF_NOTE_NV_TKINFO"
	.tkinfo
        /*0018*/ 	.word	0x00000002
        /*0030*/ 	.string	""
        /*0030*/ 	.string	"ptxas"
        /*0030*/ 	.string	"Cuda compilation tools, release 13.0, V13.0.88"
        /*0030*/ 	.string	"Build cuda_13.0.r13.0/compiler.36424714_0"
        /*0030*/ 	.string	"-arch sm_100 -m 64 "



//--------------------- .note.nv.cuinfo           --------------------------
	.section	.note.nv.cuinfo,"",@"SHT_NOTE"
	.sectionflags	@"SHF_NOTE_NV_CUINFO"
        /*0018*/ 	.short	0x0002
        /*001a*/ 	.short	0x0064
        /*001c*/ 	.short	0x0082
	.zero		2


//--------------------- .nv.info                  --------------------------
	.section	.nv.info,"",@"SHT_CUDA_INFO"
	.align	4


	//----- nvinfo : EIATTR_REGCOUNT
	.align		4
        /*0000*/ 	.byte	0x04, 0x2f
        /*0002*/ 	.short	(.L_3 - .L_2)
	.align		4
.L_2:
        /*0004*/ 	.word	index@(_Z20fase2_sincronizacionv)
        /*0008*/ 	.word	0x00000018


	//----- nvinfo : EIATTR_FRAME_SIZE
	.align		4
.L_3:
        /*000c*/ 	.byte	0x04, 0x11
        /*000e*/ 	.short	(.L_5 - .L_4)
	.align		4
.L_4:
        /*0010*/ 	.word	index@(_Z20fase2_sincronizacionv)
        /*0014*/ 	.word	0x00000008


	//----- nvinfo : EIATTR_MIN_STACK_SIZE
	.align		4
.L_5:
        /*0018*/ 	.byte	0x04, 0x12
        /*001a*/ 	.short	(.L_7 - .L_6)
	.align		4
.L_6:
        /*001c*/ 	.word	index@(_Z20fase2_sincronizacionv)
        /*0020*/ 	.word	0x00000008
.L_7:


//--------------------- .nv.compat                --------------------------
	.section	.nv.compat,"",@"SHT_CUDA_COMPAT_INFO"
	.align	4
        /*0000*/ 	.byte	0x02, 0x09, 0x00, 0x00, 0x02, 0x02, 0x01, 0x00, 0x02, 0x05, 0x05, 0x00, 0x03, 0x07, 0x01, 0x01
        /*0010*/ 	.byte	0x02, 0x03, 0x00, 0x00, 0x02, 0x06, 0x01, 0x00, 0x04, 0x0b, 0x08, 0x00, 0x09, 0x00, 0x00, 0x00
        /*0020*/ 	.byte	0x00, 0x00, 0x00, 0x00


//--------------------- .nv.info._Z20fase2_sincronizacionv --------------------------
	.section	.nv.info._Z20fase2_sincronizacionv,"",@"SHT_CUDA_INFO"
	.sectionflags	@""
	.align	4


	//----- nvinfo : EIATTR_CUDA_API_VERSION
	.align		4
        /*0000*/ 	.byte	0x04, 0x37
        /*0002*/ 	.short	(.L_9 - .L_8)
.L_8:
        /*0004*/ 	.word	0x00000082


	//----- nvinfo : EIATTR_SPARSE_MMA_MASK
	.align		4
.L_9:
        /*0008*/ 	.byte	0x03, 0x50
        /*000a*/ 	.short	0x0000


	//----- nvinfo : EIATTR_MAXREG_COUNT
	.align		4
        /*000c*/ 	.byte	0x03, 0x1b
        /*000e*/ 	.short	0x00ff


	//----- nvinfo : EIATTR_EXTERNS
	.align		4
        /*0010*/ 	.byte	0x04, 0x0f
        /*0012*/ 	.short	(.L_11 - .L_10)


	//   ....[0]....
	.align		4
.L_10:
        /*0014*/ 	.word	index@(vprintf)


	//----- nvinfo : EIATTR_MERCURY_ISA_VERSION
	.align		4
.L_11:
        /*0018*/ 	.byte	0x03, 0x5f
        /*001a*/ 	.short	0x0101


	//----- nvinfo : EIATTR_VRC_CTA_INIT_COUNT
	.align		4
        /*001c*/ 	.byte	0x02, 0x4a
	.zero		1
	.zero		1


	//----- nvinfo : EIATTR_SYSCALL_OFFSETS
	.align		4
        /*0020*/ 	.byte	0x04, 0x46
        /*0022*/ 	.short	(.L_13 - .L_12)


	//   ....[0]....
.L_12:
        /*0024*/ 	.word	0x00000140


	//   ....[1]....
        /*0028*/ 	.word	0x00000250


	//----- nvinfo : EIATTR_EXIT_INSTR_OFFSETS
	.align		4
.L_13:
        /*002c*/ 	.byte	0x04, 0x1c
        /*002e*/ 	.short	(.L_15 - .L_14)


	//   ....[0]....
.L_14:
        /*0030*/ 	.word	0x00000260


	//----- nvinfo : EIATTR_CRS_STACK_SIZE
	.align		4
.L_15:
        /*0034*/ 	.byte	0x04, 0x1e
        /*0036*/ 	.short	(.L_17 - .L_16)
.L_16:
        /*0038*/ 	.word	0x00000000


	//----- nvinfo : EIATTR_SW_WAR
	.align		4
.L_17:
        /*003c*/ 	.byte	0x04, 0x36
        /*003e*/ 	.short	(.L_19 - .L_18)
.L_18:
        /*0040*/ 	.word	0x00000008
.L_19:


//--------------------- .nv.callgraph             --------------------------
	.section	.nv.callgraph,"",@"SHT_CUDA_CALLGRAPH"
	.align	4
	.sectionentsize	8
	.align		4
        /*0000*/ 	.word	0x00000000
	.align		4
        /*0004*/ 	.word	0xffffffff
	.align		4
        /*0008*/ 	.word	index@(_Z20fase2_sincronizacionv)
	.align		4
        /*000c*/ 	.word	index@(vprintf)
	.align		4
        /*0010*/ 	.word	0x00000000
	.align		4
        /*0014*/ 	.word	0xfffffffe
	.align		4
        /*0018*/ 	.word	0x00000000
	.align		4
        /*001c*/ 	.word	0xfffffffd
	.align		4
        /*0020*/ 	.word	0x00000000
	.align		4
        /*0024*/ 	.word	0xfffffffc


//--------------------- .nv.constant4             --------------------------
	.section	.nv.constant4,"a",@progbits
	.align	8
	.align		8
.nv.constant4:
        /*0000*/ 	.dword	vprintf
	.align		8
        /*0008*/ 	.dword	$str
	.align		8
        /*0010*/ 	.dword	$str$1


//--------------------- .text._Z20fase2_sincronizacionv --------------------------
	.section	.text._Z20fase2_sincronizacionv,"ax",@progbits
	.align	128
        .global         _Z20fase2_sincronizacionv
        .type           _Z20fase2_sincronizacionv,@function
        .size           _Z20fase2_sincronizacionv,(.L_x_4 - _Z20fase2_sincronizacionv)
        .other          _Z20fase2_sincronizacionv,@"STO_CUDA_ENTRY STV_DEFAULT"
_Z20fase2_sincronizacionv:
.text._Z20fase2_sincronizacionv:
[----:B------:R-:W0:Y:S01]  /*0000*/  LDC R1, c[0x0][0x37c] ;  /* 0x0000df00ff017b82 */ /* 0x000e220000000800 */
[----:B------:R-:W1:Y:S01]  /*0010*/  S2R R2, SR_TID.X ;  /* 0x0000000000027919 */ /* 0x000e620000002100 */
[----:B------:R-:W2:Y:S01]  /*0020*/  LDCU UR4, c[0x0][0x2f8] ;  /* 0x00005f00ff0477ac */ /* 0x000ea20008000800 */
[----:B0-----:R-:W-:Y:S01]  /*0030*/  VIADD R1, R1, 0xfffffff8 ;  /* 0xfffffff801017836 */ /* 0x001fe20000000000 */
[----:B------:R-:W-:Y:S01]  /*0040*/  BSSY.RECONVERGENT B6, `(.L_x_0) ;  /* 0x0000011000067945 */ /* 0x000fe20003800200 */
[----:B------:R-:W0:Y:S01]  /*0050*/  S2R R18, SR_CTAID.X ;  /* 0x0000000000127919 */ /* 0x000e220000002500 */
[----:B------:R-:W3:Y:S02]  /*0060*/  LDCU UR5, c[0x0][0x2fc] ;  /* 0x00005f80ff0577ac */ /* 0x000ee40008000800 */
[----:B--2---:R-:W-:-:S05]  /*0070*/  IADD3 R16, P1, PT, R1, UR4, RZ ;  /* 0x0000000401107c10 */ /* 0x004fca000ff3e0ff */
[----:B---3--:R-:W-:Y:S01]  /*0080*/  IMAD.X R17, RZ, RZ, UR5, P1 ;  /* 0x00000005ff117e24 */ /* 0x008fe200088e06ff */
[----:B-1----:R-:W-:-:S13]  /*0090*/  ISETP.NE.AND P0, PT, R2, RZ, PT ;  /* 0x000000ff0200720c */ /* 0x002fda0003f05270 */
[----:B0-----:R-:W-:Y:S05]  /*00a0*/  @P0 BRA `(.L_x_1) ;  /* 0x0000000000280947 */ /* 0x001fea0003800000 */
[----:B------:R-:W-:Y:S01]  /*00b0*/  MOV R0, 0x0 ;  /* 0x0000000000007802 */ /* 0x000fe20000000f00 */
[----:B------:R0:W-:Y:S01]  /*00c0*/  STL [R1], R18 ;  /* 0x0000001201007387 */ /* 0x0001e20000100800 */
[----:B------:R-:W1:Y:S01]  /*00d0*/  LDCU.64 UR4, c[0x4][0x8] ;  /* 0x01000100ff0477ac */ /* 0x000e620008000a00 */
[----:B------:R-:W-:Y:S01]  /*00e0*/  MOV R6, R16 ;  /* 0x0000001000067202 */ /* 0x000fe20000000f00 */
[----:B------:R0:W2:Y:S01]  /*00f0*/  LDC.64 R8, c[0x4][R0] ;  /* 0x0100000000087b82 */ /* 0x0000a20000000a00 */
[----:B------:R-:W-:Y:S01]  /*0100*/  IMAD.MOV.U32 R7, RZ, RZ, R17 ;  /* 0x000000ffff077224 */ /* 0x000fe200078e0011 */
[----:B-1----:R-:W-:Y:S01]  /*0110*/  MOV R4, UR4 ;  /* 0x0000000400047c02 */ /* 0x002fe20008000f00 */
[----:B0-----:R-:W-:-:S07]  /*0120*/  IMAD.U32 R5, RZ, RZ, UR5 ;  /* 0x00000005ff057e24 */ /* 0x001fce000f8e00ff */
[----:B------:R-:W-:-:S07]  /*0130*/  LEPC R20, `(.L_x_1) ;  /* 0x000000001014794e */ /* 0x000fce0000000000 */
[----:B--2---:R-:W-:Y:S05]  /*0140*/  CALL.ABS.NOINC R8 ;  /* 0x0000000008007343 */ /* 0x004fea0003c00000 */
.L_x_1:
[----:B------:R-:W-:Y:S05]  /*0150*/  BSYNC.RECONVERGENT B6 ;  /* 0x0000000000067941 */ /* 0x000fea0003800200 */
.L_x_0:
[----:B------:R-:W-:Y:S01]  /*0160*/  IADD3 R3, PT, PT, R2, 0x3, RZ ;  /* 0x0000000302037810 */ /* 0x000fe20007ffe0ff */
[----:B------:R-:W0:Y:S01]  /*0170*/  LDCU.64 UR4, c[0x4][0x10] ;  /* 0x01000200ff0477ac */ /* 0x000e220008000a00 */
[----:B------:R-:W-:Y:S01]  /*0180*/  IMAD.MOV.U32 R6, RZ, RZ, R16 ;  /* 0x000000ffff067224 */ /* 0x000fe200078e0010 */
[----:B------:R-:W-:Y:S02]  /*0190*/  MOV R7, R17 ;  /* 0x0000001100077202 */ /* 0x000fe40000000f00 */
[----:B------:R-:W-:-:S04]  /*01a0*/  IMAD R3, R3, R18, RZ ;  /* 0x0000001203037224 */ /* 0x000fc800078e02ff */
[----:B------:R-:W-:-:S04]  /*01b0*/  IMAD R3, R2, 0x7, R3 ;  /* 0x0000000702037824 */ /* 0x000fc800078e0203 */
[----:B------:R-:W-:-:S05]  /*01c0*/  IMAD.HI.U32 R0, R3, -0x33333333, RZ ;  /* 0xcccccccd03007827 */ /* 0x000fca00078e00ff */
[----:B------:R-:W-:Y:S02]  /*01d0*/  SHF.R.U32.HI R4, RZ, 0x3, R0 ;  /* 0x00000003ff047819 */ /* 0x000fe40000011600 */
[----:B------:R-:W-:Y:S02]  /*01e0*/  MOV R0, 0x0 ;  /* 0x0000000000007802 */ /* 0x000fe40000000f00 */
[----:B0-----:R-:W-:Y:S01]  /*01f0*/  MOV R5, UR5 ;  /* 0x0000000500057c02 */ /* 0x001fe20008000f00 */
[----:B------:R-:W-:Y:S01]  /*0200*/  IMAD R3, R4, -0xa, R3 ;  /* 0xfffffff604037824 */ /* 0x000fe200078e0203 */
[----:B------:R0:W1:Y:S01]  /*0210*/  LDC.64 R8, c[0x4][R0] ;  /* 0x0100000000087b82 */ /* 0x0000620000000a00 */
[----:B------:R-:W-:-:S03]  /*0220*/  IMAD.U32 R4, RZ, RZ, UR4 ;  /* 0x00000004ff047e24 */ /* 0x000fc6000f8e00ff */
[----:B------:R0:W-:Y:S04]  /*0230*/  STL.64 [R1], R2 ;  /* 0x0000000201007387 */ /* 0x0001e80000100a00 */
[----:B------:R-:W-:-:S07]  /*0240*/  LEPC R20, `(.L_x_2) ;  /* 0x000000001014794e */ /* 0x000fce0000000000 */
[----:B01----:R-:W-:Y:S05]  /*0250*/  CALL.ABS.NOINC R8 ;  /* 0x0000000008007343 */ /* 0x003fea0003c00000 */
.L_x_2:
[----:B------:R-:W-:Y:S05]  /*0260*/  EXIT ;  /* 0x000000000000794d */ /* 0x000fea0003800000 */
.L_x_3:
[----:B------:R-:W-:-:S00]  /*0270*/  BRA `(.L_x_3) ;  /* 0xfffffffc00fc7947 */ /* 0x000fc0000383ffff */
[----:B------:R-:W-:-:S00]  /*0280*/  NOP ;  /* 0x0000000000007918 */ /* 0x000fc00000000000 */
[----:B------:R-:W-:-:S00]  /*0290*/  NOP ;  /* 0x0000000000007918 */ /* 0x000fc00000000000 */
[----:B------:R-:W-:-:S00]  /*02a0*/  NOP ;  /* 0x0000000000007918 */ /* 0x000fc00000000000 */
[----:B------:R-:W-:-:S00]  /*02b0*/  NOP ;  /* 0x0000000000007918 */ /* 0x000fc00000000000 */
[----:B------:R-:W-:-:S00]  /*02c0*/  NOP ;  /* 0x0000000000007918 */ /* 0x000fc00000000000 */
[----:B------:R-:W-:-:S00]  /*02d0*/  NOP ;  /* 0x0000000000007918 */ /* 0x000fc00000000000 */
[----:B------:R-:W-:-:S00]  /*02e0*/  NOP ;  /* 0x0000000000007918 */ /* 0x000fc00000000000 */
[----:B------:R-:W-:-:S00]  /*02f0*/  NOP ;  /* 0x0000000000007918 */ /* 0x000fc00000000000 */
.L_x_4:


//--------------------- .nv.global.init           --------------------------
	.section	.nv.global.init,"aw",@progbits
.nv.global.init:
	.type		$str$1,@object
	.size		$str$1,($str - $str$1)
$str$1:
        /*0000*/ 	.byte	0x20, 0x20, 0x20, 0x45, 0x73, 0x74, 0x72, 0x65, 0x6c, 0x6c, 0x61, 0x20, 0x25, 0x64, 0x20, 0x2d
        /*0010*/ 	.byte	0x3e, 0x20, 0x42, 0x72, 0x69, 0x6c, 0x6c, 0x6f, 0x20, 0x25, 0x64, 0x0a, 0x00
	.type		$str,@object
	.size		$str,(.L_0 - $str)
$str:
        /*001d*/ 	.byte	0x0a, 0x3e, 0x3e, 0x3e, 0x20, 0x47, 0x61, 0x6c, 0x61, 0x78, 0x69, 0x61, 0x20, 0x25, 0x64, 0x20
        /*002d*/ 	.byte	0x69, 0x6e, 0x69, 0x63, 0x69, 0x61, 0x6e, 0x64, 0x6f, 0x20, 0x72, 0x65, 0x70, 0x6f, 0x72, 0x74
        /*003d*/ 	.byte	0x65, 0x20, 0x64, 0x65, 0x20, 0x62, 0x72, 0x69, 0x6c, 0x6c, 0x6f, 0x73, 0x3a, 0x0a, 0x00
.L_0:


//--------------------- .nv.shared.reserved.0     --------------------------
	.section	.nv.shared.reserved.0,"aw",@nobits
	.weak		__nv_reservedSMEM_offset_0_alias
	.size		__nv_reservedSMEM_offset_0_alias, 0, 64
	.other		__nv_reservedSMEM_offset_0_alias,@"STO_CUDA_RESERVED_SHARED STV_DEFAULT"
__nv_reservedSMEM_offset_0_alias:
	.zero		0
	.zero		64


//--------------------- .nv.constant0._Z20fase2_sincronizacionv --------------------------
	.section	.nv.constant0._Z20fase2_sincronizacionv,"a",@progbits
	.sectionflags	@""
	.align	4
.nv.constant0._Z20fase2_sincronizacionv:
	.zero		896


//--------------------- SYMBOLS --------------------------

	.type		.nv.reservedSmem.offset0,@object
	.size		.nv.reservedSmem.offset0,0x4
	.type		vprintf,@function
